	.target	sm_100a

	.elftype	@"ET_EXEC"


//--------------------- .note.nv.tkinfo           --------------------------
	.section	.note.nv.tkinfo,"",@"SHT_NOTE"
	.sectionflags	@"SHF_NOTE_NV_TKINFO"
	.tkinfo
        /*0018*/ 	.word	0x00000002
        /*0030*/ 	.string	""
        /*0030*/ 	.string	"ptxas"
        /*0030*/ 	.string	"Cuda compilation tools, release 13.0, V13.0.88"
        /*0030*/ 	.string	"Build cuda_13.0.r13.0/compiler.36424714_0"
        /*0030*/ 	.string	"-arch sm_100a -m 64 "



//--------------------- .note.nv.cuinfo           --------------------------
	.section	.note.nv.cuinfo,"",@"SHT_NOTE"
	.sectionflags	@"SHF_NOTE_NV_CUINFO"
        /*0018*/ 	.short	0x0002
        /*001a*/ 	.short	0x0064
        /*001c*/ 	.short	0x0082
	.zero		2


//--------------------- .nv.info                  --------------------------
	.section	.nv.info,"",@"SHT_CUDA_INFO"
	.align	4


	//----- nvinfo : EIATTR_REGCOUNT
	.align		4
        /*0000*/ 	.byte	0x04, 0x2f
        /*0002*/ 	.short	(.L_16 - .L_15)
	.align		4
.L_15:
        /*0004*/ 	.word	index@(_ZN7cutlass13device_kernelINS_4gemm6kernel13GemmUniversalIN4cute5tupleIJiiiiEEENS1_10collective13CollectiveMmaINS1_42MainloopSm120TmaWarpSpecializedBlockScaledILi4ELi3ENS5_IJNS4_1CILi1EEESB_SB_EEENS1_51KernelTmaWarpSpecializedCooperativeBlockScaledSm120ILi3EEEEENS5_IJNSA_ILi128EEESG_SG_EEENS5_IJNS_12float_e2m1_tENS_13float_ue4m3_tEEEENS5_IJNS5_IJlSB_lEEENS4_6LayoutINS5_IJNS5_IJNS5_IJNSA_ILi32EEENSA_ILi4EEEEEEiEEENS5_IJNS5_IJNSA_ILi16EEESO_EEEiEEENS5_IJSB_iEEEEEENS5_IJST_NS5_IJNS5_IJNSA_ILi0EEESB_EEENSA_ILi512EEEEEENS5_IJSW_iEEEEEEEEEEESK_S13_NS4_8TiledMMAINS4_8MMA_AtomIJNS4_5SM12011BLOCKSCALED19SM120_16x8x64_TN_VSISI_SI_fSJ_Li16EEEEEENSM_INS5_IJSO_NSA_ILi2EEESB_EEENS5_IJSB_SO_SW_EEEEENS5_IJSG_NSM_INS5_IJNSA_ILi8EEES1B_S1B_EEENS5_IJSB_SR_S1F_EEEEENSA_ILi64EEEEEEEENS5_IJNS4_13SM90_TMA_LOADES1M_EEENS5_IJNS4_14ComposedLayoutINS4_7SwizzleILi2ELi4ELi3EEENS4_18smem_ptr_flag_bitsILi4EEENSM_INS5_IJS1F_SG_EEENS5_IJSG_SB_EEEEEEENSM_INS5_IJNS5_IJSP_SB_EEENS5_IJSS_SB_S1B_EEEEEENS5_IJNS5_IJSS_SY_EEENS5_IJSX_SO_SY_EEEEEEEEEEENS5_IJNS4_9Copy_AtomIJNS4_17SM75_U32x4_LDSM_NENS_15integer_subbyteILi4ELb0EEEEEENS25_IJNS4_13UniversalCopyISJ_SJ_EESJ_EEEEEENS4_8identityES1N_S24_S2D_S2E_EENS_8epilogue10collective18CollectiveEpilogueINS2G_22Sm90TmaWarpSpecializedILi3ELi2ELi4ELb1ELb0EEEJSH_NS5_IJS1J_SN_EEENS_10bfloat16_tESL_S2M_SL_NS2G_6fusion15FusionCallbacksINS2G_23Sm120TmaWarpSpecializedILi3ELi2ELi4ELb1ELb0EEENS2N_17LinearCombinationIS2M_fS2M_fLNS_15FloatRoundStyleE2EEESH_S2L_JEEES1M_NS1O_IS1Q_NS1R_ILi16EEENSM_INS5_IJS1F_SN_EEENS5_IJSN_SB_EEEEEEENS4_17SM75_U32x2_LDSM_NENS4_14SM90_TMA_STOREES2Z_NS4_17SM90_U32x2_STSM_NENS25_IJS32_NS_6half_tEEEEvEEEvvEEEEvNT_6ParamsE)
        /*0008*/ 	.word	0x00000018


	//----- nvinfo : EIATTR_FRAME_SIZE
	.align		4
.L_16:
        /*000c*/ 	.byte	0x04, 0x11
        /*000e*/ 	.short	(.L_18 - .L_17)
	.align		4
.L_17:
        /*0010*/ 	.word	index@(_ZN7cutlass13device_kernelINS_4gemm6kernel13GemmUniversalIN4cute5tupleIJiiiiEEENS1_10collective13CollectiveMmaINS1_42MainloopSm120TmaWarpSpecializedBlockScaledILi4ELi3ENS5_IJNS4_1CILi1EEESB_SB_EEENS1_51KernelTmaWarpSpecializedCooperativeBlockScaledSm120ILi3EEEEENS5_IJNSA_ILi128EEESG_SG_EEENS5_IJNS_12float_e2m1_tENS_13float_ue4m3_tEEEENS5_IJNS5_IJlSB_lEEENS4_6LayoutINS5_IJNS5_IJNS5_IJNSA_ILi32EEENSA_ILi4EEEEEEiEEENS5_IJNS5_IJNSA_ILi16EEESO_EEEiEEENS5_IJSB_iEEEEEENS5_IJST_NS5_IJNS5_IJNSA_ILi0EEESB_EEENSA_ILi512EEEEEENS5_IJSW_iEEEEEEEEEEESK_S13_NS4_8TiledMMAINS4_8MMA_AtomIJNS4_5SM12011BLOCKSCALED19SM120_16x8x64_TN_VSISI_SI_fSJ_Li16EEEEEENSM_INS5_IJSO_NSA_ILi2EEESB_EEENS5_IJSB_SO_SW_EEEEENS5_IJSG_NSM_INS5_IJNSA_ILi8EEES1B_S1B_EEENS5_IJSB_SR_S1F_EEEEENSA_ILi64EEEEEEEENS5_IJNS4_13SM90_TMA_LOADES1M_EEENS5_IJNS4_14ComposedLayoutINS4_7SwizzleILi2ELi4ELi3EEENS4_18smem_ptr_flag_bitsILi4EEENSM_INS5_IJS1F_SG_EEENS5_IJSG_SB_EEEEEEENSM_INS5_IJNS5_IJSP_SB_EEENS5_IJSS_SB_S1B_EEEEEENS5_IJNS5_IJSS_SY_EEENS5_IJSX_SO_SY_EEEEEEEEEEENS5_IJNS4_9Copy_AtomIJNS4_17SM75_U32x4_LDSM_NENS_15integer_subbyteILi4ELb0EEEEEENS25_IJNS4_13UniversalCopyISJ_SJ_EESJ_EEEEEENS4_8identityES1N_S24_S2D_S2E_EENS_8epilogue10collective18CollectiveEpilogueINS2G_22Sm90TmaWarpSpecializedILi3ELi2ELi4ELb1ELb0EEEJSH_NS5_IJS1J_SN_EEENS_10bfloat16_tESL_S2M_SL_NS2G_6fusion15FusionCallbacksINS2G_23Sm120TmaWarpSpecializedILi3ELi2ELi4ELb1ELb0EEENS2N_17LinearCombinationIS2M_fS2M_fLNS_15FloatRoundStyleE2EEESH_S2L_JEEES1M_NS1O_IS1Q_NS1R_ILi16EEENSM_INS5_IJS1F_SN_EEENS5_IJSN_SB_EEEEEEENS4_17SM75_U32x2_LDSM_NENS4_14SM90_TMA_STOREES2Z_NS4_17SM90_U32x2_STSM_NENS25_IJS32_NS_6half_tEEEEvEEEvvEEEEvNT_6ParamsE)
        /*0014*/ 	.word	0x00000000


	//----- nvinfo : EIATTR_MIN_STACK_SIZE
	.align		4
.L_18:
        /*0018*/ 	.byte	0x04, 0x12
        /*001a*/ 	.short	(.L_20 - .L_19)
	.align		4
.L_19:
        /*001c*/ 	.word	index@(_ZN7cutlass13device_kernelINS_4gemm6kernel13GemmUniversalIN4cute5tupleIJiiiiEEENS1_10collective13CollectiveMmaINS1_42MainloopSm120TmaWarpSpecializedBlockScaledILi4ELi3ENS5_IJNS4_1CILi1EEESB_SB_EEENS1_51KernelTmaWarpSpecializedCooperativeBlockScaledSm120ILi3EEEEENS5_IJNSA_ILi128EEESG_SG_EEENS5_IJNS_12float_e2m1_tENS_13float_ue4m3_tEEEENS5_IJNS5_IJlSB_lEEENS4_6LayoutINS5_IJNS5_IJNS5_IJNSA_ILi32EEENSA_ILi4EEEEEEiEEENS5_IJNS5_IJNSA_ILi16EEESO_EEEiEEENS5_IJSB_iEEEEEENS5_IJST_NS5_IJNS5_IJNSA_ILi0EEESB_EEENSA_ILi512EEEEEENS5_IJSW_iEEEEEEEEEEESK_S13_NS4_8TiledMMAINS4_8MMA_AtomIJNS4_5SM12011BLOCKSCALED19SM120_16x8x64_TN_VSISI_SI_fSJ_Li16EEEEEENSM_INS5_IJSO_NSA_ILi2EEESB_EEENS5_IJSB_SO_SW_EEEEENS5_IJSG_NSM_INS5_IJNSA_ILi8EEES1B_S1B_EEENS5_IJSB_SR_S1F_EEEEENSA_ILi64EEEEEEEENS5_IJNS4_13SM90_TMA_LOADES1M_EEENS5_IJNS4_14ComposedLayoutINS4_7SwizzleILi2ELi4ELi3EEENS4_18smem_ptr_flag_bitsILi4EEENSM_INS5_IJS1F_SG_EEENS5_IJSG_SB_EEEEEEENSM_INS5_IJNS5_IJSP_SB_EEENS5_IJSS_SB_S1B_EEEEEENS5_IJNS5_IJSS_SY_EEENS5_IJSX_SO_SY_EEEEEEEEEEENS5_IJNS4_9Copy_AtomIJNS4_17SM75_U32x4_LDSM_NENS_15integer_subbyteILi4ELb0EEEEEENS25_IJNS4_13UniversalCopyISJ_SJ_EESJ_EEEEEENS4_8identityES1N_S24_S2D_S2E_EENS_8epilogue10collective18CollectiveEpilogueINS2G_22Sm90TmaWarpSpecializedILi3ELi2ELi4ELb1ELb0EEEJSH_NS5_IJS1J_SN_EEENS_10bfloat16_tESL_S2M_SL_NS2G_6fusion15FusionCallbacksINS2G_23Sm120TmaWarpSpecializedILi3ELi2ELi4ELb1ELb0EEENS2N_17LinearCombinationIS2M_fS2M_fLNS_15FloatRoundStyleE2EEESH_S2L_JEEES1M_NS1O_IS1Q_NS1R_ILi16EEENSM_INS5_IJS1F_SN_EEENS5_IJSN_SB_EEEEEEENS4_17SM75_U32x2_LDSM_NENS4_14SM90_TMA_STOREES2Z_NS4_17SM90_U32x2_STSM_NENS25_IJS32_NS_6half_tEEEEvEEEvvEEEEvNT_6ParamsE)
        /*0020*/ 	.word	0x00000000
.L_20:


//--------------------- .nv.compat                --------------------------
	.section	.nv.compat,"",@"SHT_CUDA_COMPAT_INFO"
	.align	4
        /*0000*/ 	.byte	0x02, 0x09, 0x01, 0x00, 0x02, 0x02, 0x01, 0x00, 0x02, 0x05, 0x05, 0x00, 0x03, 0x07, 0x01, 0x01
        /*0010*/ 	.byte	0x02, 0x03, 0x00, 0x00, 0x02, 0x06, 0x01, 0x00, 0x04, 0x0b, 0x08, 0x00, 0x09, 0x00, 0x00, 0x00
        /*0020*/ 	.byte	0x00, 0x00, 0x00, 0x00


//--------------------- .nv.info._ZN7cutlass13device_kernelINS_4gemm6kernel13GemmUniversalIN4cute5tupleIJiiiiEEENS1_10collective13CollectiveMmaINS1_42MainloopSm120TmaWarpSpecializedBlockScaledILi4ELi3ENS5_IJNS4_1CILi1EEESB_SB_EEENS1_51KernelTmaWarpSpecializedCooperativeBlockScaledSm120ILi3EEEEENS5_IJNSA_ILi128EEESG_SG_EEENS5_IJNS_12float_e2m1_tENS_13float_ue4m3_tEEEENS5_IJNS5_IJlSB_lEEENS4_6LayoutINS5_IJNS5_IJNS5_IJNSA_ILi32EEENSA_ILi4EEEEEEiEEENS5_IJNS5_IJNSA_ILi16EEESO_EEEiEEENS5_IJSB_iEEEEEENS5_IJST_NS5_IJNS5_IJNSA_ILi0EEESB_EEENSA_ILi512EEEEEENS5_IJSW_iEEEEEEEEEEESK_S13_NS4_8TiledMMAINS4_8MMA_AtomIJNS4_5SM12011BLOCKSCALED19SM120_16x8x64_TN_VSISI_SI_fSJ_Li16EEEEEENSM_INS5_IJSO_NSA_ILi2EEESB_EEENS5_IJSB_SO_SW_EEEEENS5_IJSG_NSM_INS5_IJNSA_ILi8EEES1B_S1B_EEENS5_IJSB_SR_S1F_EEEEENSA_ILi64EEEEEEEENS5_IJNS4_13SM90_TMA_LOADES1M_EEENS5_IJNS4_14ComposedLayoutINS4_7SwizzleILi2ELi4ELi3EEENS4_18smem_ptr_flag_bitsILi4EEENSM_INS5_IJS1F_SG_EEENS5_IJSG_SB_EEEEEEENSM_INS5_IJNS5_IJSP_SB_EEENS5_IJSS_SB_S1B_EEEEEENS5_IJNS5_IJSS_SY_EEENS5_IJSX_SO_SY_EEEEEEEEEEENS5_IJNS4_9Copy_AtomIJNS4_17SM75_U32x4_LDSM_NENS_15integer_subbyteILi4ELb0EEEEEENS25_IJNS4_13UniversalCopyISJ_SJ_EESJ_EEEEEENS4_8identityES1N_S24_S2D_S2E_EENS_8epilogue10collective18CollectiveEpilogueINS2G_22Sm90TmaWarpSpecializedILi3ELi2ELi4ELb1ELb0EEEJSH_NS5_IJS1J_SN_EEENS_10bfloat16_tESL_S2M_SL_NS2G_6fusion15FusionCallbacksINS2G_23Sm120TmaWarpSpecializedILi3ELi2ELi4ELb1ELb0EEENS2N_17LinearCombinationIS2M_fS2M_fLNS_15FloatRoundStyleE2EEESH_S2L_JEEES1M_NS1O_IS1Q_NS1R_ILi16EEENSM_INS5_IJS1F_SN_EEENS5_IJSN_SB_EEEEEEENS4_17SM75_U32x2_LDSM_NENS4_14SM90_TMA_STOREES2Z_NS4_17SM90_U32x2_STSM_NENS25_IJS32_NS_6half_tEEEEvEEEvvEEEEvNT_6ParamsE --------------------------
	.section	.nv.info._ZN7cutlass13device_kernelINS_4gemm6kernel13GemmUniversalIN4cute5tupleIJiiiiEEENS1_10collective13CollectiveMmaINS1_42MainloopSm120TmaWarpSpecializedBlockScaledILi4ELi3ENS5_IJNS4_1CILi1EEESB_SB_EEENS1_51KernelTmaWarpSpecializedCooperativeBlockScaledSm120ILi3EEEEENS5_IJNSA_ILi128EEESG_SG_EEENS5_IJNS_12float_e2m1_tENS_13float_ue4m3_tEEEENS5_IJNS5_IJlSB_lEEENS4_6LayoutINS5_IJNS5_IJNS5_IJNSA_ILi32EEENSA_ILi4EEEEEEiEEENS5_IJNS5_IJNSA_ILi16EEESO_EEEiEEENS5_IJSB_iEEEEEENS5_IJST_NS5_IJNS5_IJNSA_ILi0EEESB_EEENSA_ILi512EEEEEENS5_IJSW_iEEEEEEEEEEESK_S13_NS4_8TiledMMAINS4_8MMA_AtomIJNS4_5SM12011BLOCKSCALED19SM120_16x8x64_TN_VSISI_SI_fSJ_Li16EEEEEENSM_INS5_IJSO_NSA_ILi2EEESB_EEENS5_IJSB_SO_SW_EEEEENS5_IJSG_NSM_INS5_IJNSA_ILi8EEES1B_S1B_EEENS5_IJSB_SR_S1F_EEEEENSA_ILi64EEEEEEEENS5_IJNS4_13SM90_TMA_LOADES1M_EEENS5_IJNS4_14ComposedLayoutINS4_7SwizzleILi2ELi4ELi3EEENS4_18smem_ptr_flag_bitsILi4EEENSM_INS5_IJS1F_SG_EEENS5_IJSG_SB_EEEEEEENSM_INS5_IJNS5_IJSP_SB_EEENS5_IJSS_SB_S1B_EEEEEENS5_IJNS5_IJSS_SY_EEENS5_IJSX_SO_SY_EEEEEEEEEEENS5_IJNS4_9Copy_AtomIJNS4_17SM75_U32x4_LDSM_NENS_15integer_subbyteILi4ELb0EEEEEENS25_IJNS4_13UniversalCopyISJ_SJ_EESJ_EEEEEENS4_8identityES1N_S24_S2D_S2E_EENS_8epilogue10collective18CollectiveEpilogueINS2G_22Sm90TmaWarpSpecializedILi3ELi2ELi4ELb1ELb0EEEJSH_NS5_IJS1J_SN_EEENS_10bfloat16_tESL_S2M_SL_NS2G_6fusion15FusionCallbacksINS2G_23Sm120TmaWarpSpecializedILi3ELi2ELi4ELb1ELb0EEENS2N_17LinearCombinationIS2M_fS2M_fLNS_15FloatRoundStyleE2EEESH_S2L_JEEES1M_NS1O_IS1Q_NS1R_ILi16EEENSM_INS5_IJS1F_SN_EEENS5_IJSN_SB_EEEEEEENS4_17SM75_U32x2_LDSM_NENS4_14SM90_TMA_STOREES2Z_NS4_17SM90_U32x2_STSM_NENS25_IJS32_NS_6half_tEEEEvEEEvvEEEEvNT_6ParamsE,"",@"SHT_CUDA_INFO"
	.sectionflags	@""
	.align	4


	//----- nvinfo : EIATTR_CUDA_API_VERSION
	.align		4
        /*0000*/ 	.byte	0x04, 0x37
        /*0002*/ 	.short	(.L_22 - .L_21)
.L_21:
        /*0004*/ 	.word	0x00000082


	//----- nvinfo : EIATTR_KPARAM_INFO
	.align		4
.L_22:
        /*0008*/ 	.byte	0x04, 0x17
        /*000a*/ 	.short	(.L_24 - .L_23)
.L_23:
        /*000c*/ 	.word	0x00000000
        /*0010*/ 	.short	0x0000
        /*0012*/ 	.short	0x0000
        /*0014*/ 	.byte	0x00, 0xf0, 0x01, 0x22


	//----- nvinfo : EIATTR_SPARSE_MMA_MASK
	.align		4
.L_24:
        /*0018*/ 	.byte	0x03, 0x50
        /*001a*/ 	.short	0x0000


	//----- nvinfo : EIATTR_MAXREG_COUNT
	.align		4
        /*001c*/ 	.byte	0x03, 0x1b
        /*001e*/ 	.short	0x00a8


	//----- nvinfo : EIATTR_EXTERNS
	.align		4
        /*0020*/ 	.byte	0x04, 0x0f
        /*0022*/ 	.short	(.L_26 - .L_25)


	//   ....[0]....
	.align		4
.L_25:
        /*0024*/ 	.word	index@(vprintf)


	//   ....[1]....
	.align		4
        /*0028*/ 	.word	index@(__assertfail)


	//----- nvinfo : EIATTR_MERCURY_ISA_VERSION
	.align		4
.L_26:
        /*002c*/ 	.byte	0x03, 0x5f
        /*002e*/ 	.short	0x0101


	//----- nvinfo : EIATTR_VRC_CTA_INIT_COUNT
	.align		4
        /*0030*/ 	.byte	0x02, 0x4a
	.zero		1
	.zero		1


	//----- nvinfo : EIATTR_SYSCALL_OFFSETS
	.align		4
        /*0034*/ 	.byte	0x04, 0x46
        /*0036*/ 	.short	(.L_28 - .L_27)


	//   ....[0]....
.L_27:
        /*0038*/ 	.word	0x00000100


	//   ....[1]....
        /*003c*/ 	.word	0x00000180


	//----- nvinfo : EIATTR_EXIT_INSTR_OFFSETS
	.align		4
.L_28:
        /*0040*/ 	.byte	0x04, 0x1c
        /*0042*/ 	.short	(.L_30 - .L_29)


	//   ....[0]....
.L_29:
        /*0044*/ 	.word	0x000001a0


	//----- nvinfo : EIATTR_MAX_THREADS
	.align		4
.L_30:
        /*0048*/ 	.byte	0x04, 0x05
        /*004a*/ 	.short	(.L_32 - .L_31)
.L_31:
        /*004c*/ 	.word	0x00000180
        /*0050*/ 	.word	0x00000001
        /*0054*/ 	.word	0x00000001


	//----- nvinfo : EIATTR_CBANK_PARAM_SIZE
	.align		4
.L_32:
        /*0058*/ 	.byte	0x03, 0x19
        /*005a*/ 	.short	0x0880


	//----- nvinfo : EIATTR_PARAM_CBANK
	.align		4
        /*005c*/ 	.byte	0x04, 0x0a
        /*005e*/ 	.short	(.L_34 - .L_33)
	.align		4
.L_33:
        /*0060*/ 	.word	index@(.nv.constant0._ZN7cutlass13device_kernelINS_4gemm6kernel13GemmUniversalIN4cute5tupleIJiiiiEEENS1_10collective13CollectiveMmaINS1_42MainloopSm120TmaWarpSpecializedBlockScaledILi4ELi3ENS5_IJNS4_1CILi1EEESB_SB_EEENS1_51KernelTmaWarpSpecializedCooperativeBlockScaledSm120ILi3EEEEENS5_IJNSA_ILi128EEESG_SG_EEENS5_IJNS_12float_e2m1_tENS_13float_ue4m3_tEEEENS5_IJNS5_IJlSB_lEEENS4_6LayoutINS5_IJNS5_IJNS5_IJNSA_ILi32EEENSA_ILi4EEEEEEiEEENS5_IJNS5_IJNSA_ILi16EEESO_EEEiEEENS5_IJSB_iEEEEEENS5_IJST_NS5_IJNS5_IJNSA_ILi0EEESB_EEENSA_ILi512EEEEEENS5_IJSW_iEEEEEEEEEEESK_S13_NS4_8TiledMMAINS4_8MMA_AtomIJNS4_5SM12011BLOCKSCALED19SM120_16x8x64_TN_VSISI_SI_fSJ_Li16EEEEEENSM_INS5_IJSO_NSA_ILi2EEESB_EEENS5_IJSB_SO_SW_EEEEENS5_IJSG_NSM_INS5_IJNSA_ILi8EEES1B_S1B_EEENS5_IJSB_SR_S1F_EEEEENSA_ILi64EEEEEEEENS5_IJNS4_13SM90_TMA_LOADES1M_EEENS5_IJNS4_14ComposedLayoutINS4_7SwizzleILi2ELi4ELi3EEENS4_18smem_ptr_flag_bitsILi4EEENSM_INS5_IJS1F_SG_EEENS5_IJSG_SB_EEEEEEENSM_INS5_IJNS5_IJSP_SB_EEENS5_IJSS_SB_S1B_EEEEEENS5_IJNS5_IJSS_SY_EEENS5_IJSX_SO_SY_EEEEEEEEEEENS5_IJNS4_9Copy_AtomIJNS4_17SM75_U32x4_LDSM_NENS_15integer_subbyteILi4ELb0EEEEEENS25_IJNS4_13UniversalCopyISJ_SJ_EESJ_EEEEEENS4_8identityES1N_S24_S2D_S2E_EENS_8epilogue10collective18CollectiveEpilogueINS2G_22Sm90TmaWarpSpecializedILi3ELi2ELi4ELb1ELb0EEEJSH_NS5_IJS1J_SN_EEENS_10bfloat16_tESL_S2M_SL_NS2G_6fusion15FusionCallbacksINS2G_23Sm120TmaWarpSpecializedILi3ELi2ELi4ELb1ELb0EEENS2N_17LinearCombinationIS2M_fS2M_fLNS_15FloatRoundStyleE2EEESH_S2L_JEEES1M_NS1O_IS1Q_NS1R_ILi16EEENSM_INS5_IJS1F_SN_EEENS5_IJSN_SB_EEEEEEENS4_17SM75_U32x2_LDSM_NENS4_14SM90_TMA_STOREES2Z_NS4_17SM90_U32x2_STSM_NENS25_IJS32_NS_6half_tEEEEvEEEvvEEEEvNT_6ParamsE)
        /*0064*/ 	.short	0x0380
        /*0066*/ 	.short	0x0880


	//----- nvinfo : EIATTR_SW_WAR
	.align		4
.L_34:
        /*0068*/ 	.byte	0x04, 0x36
        /*006a*/ 	.short	(.L_36 - .L_35)
.L_35:
        /*006c*/ 	.word	0x00000008
.L_36:


//--------------------- .nv.callgraph             --------------------------
	.section	.nv.callgraph,"",@"SHT_CUDA_CALLGRAPH"
	.align	4
	.sectionentsize	8
	.align		4
        /*0000*/ 	.word	0x00000000
	.align		4
        /*0004*/ 	.word	0xffffffff
	.align		4
        /*0008*/ 	.word	index@(_ZN7cutlass13device_kernelINS_4gemm6kernel13GemmUniversalIN4cute5tupleIJiiiiEEENS1_10collective13CollectiveMmaINS1_42MainloopSm120TmaWarpSpecializedBlockScaledILi4ELi3ENS5_IJNS4_1CILi1EEESB_SB_EEENS1_51KernelTmaWarpSpecializedCooperativeBlockScaledSm120ILi3EEEEENS5_IJNSA_ILi128EEESG_SG_EEENS5_IJNS_12float_e2m1_tENS_13float_ue4m3_tEEEENS5_IJNS5_IJlSB_lEEENS4_6LayoutINS5_IJNS5_IJNS5_IJNSA_ILi32EEENSA_ILi4EEEEEEiEEENS5_IJNS5_IJNSA_ILi16EEESO_EEEiEEENS5_IJSB_iEEEEEENS5_IJST_NS5_IJNS5_IJNSA_ILi0EEESB_EEENSA_ILi512EEEEEENS5_IJSW_iEEEEEEEEEEESK_S13_NS4_8TiledMMAINS4_8MMA_AtomIJNS4_5SM12011BLOCKSCALED19SM120_16x8x64_TN_VSISI_SI_fSJ_Li16EEEEEENSM_INS5_IJSO_NSA_ILi2EEESB_EEENS5_IJSB_SO_SW_EEEEENS5_IJSG_NSM_INS5_IJNSA_ILi8EEES1B_S1B_EEENS5_IJSB_SR_S1F_EEEEENSA_ILi64EEEEEEEENS5_IJNS4_13SM90_TMA_LOADES1M_EEENS5_IJNS4_14ComposedLayoutINS4_7SwizzleILi2ELi4ELi3EEENS4_18smem_ptr_flag_bitsILi4EEENSM_INS5_IJS1F_SG_EEENS5_IJSG_SB_EEEEEEENSM_INS5_IJNS5_IJSP_SB_EEENS5_IJSS_SB_S1B_EEEEEENS5_IJNS5_IJSS_SY_EEENS5_IJSX_SO_SY_EEEEEEEEEEENS5_IJNS4_9Copy_AtomIJNS4_17SM75_U32x4_LDSM_NENS_15integer_subbyteILi4ELb0EEEEEENS25_IJNS4_13UniversalCopyISJ_SJ_EESJ_EEEEEENS4_8identityES1N_S24_S2D_S2E_EENS_8epilogue10collective18CollectiveEpilogueINS2G_22Sm90TmaWarpSpecializedILi3ELi2ELi4ELb1ELb0EEEJSH_NS5_IJS1J_SN_EEENS_10bfloat16_tESL_S2M_SL_NS2G_6fusion15FusionCallbacksINS2G_23Sm120TmaWarpSpecializedILi3ELi2ELi4ELb1ELb0EEENS2N_17LinearCombinationIS2M_fS2M_fLNS_15FloatRoundStyleE2EEESH_S2L_JEEES1M_NS1O_IS1Q_NS1R_ILi16EEENSM_INS5_IJS1F_SN_EEENS5_IJSN_SB_EEEEEEENS4_17SM75_U32x2_LDSM_NENS4_14SM90_TMA_STOREES2Z_NS4_17SM90_U32x2_STSM_NENS25_IJS32_NS_6half_tEEEEvEEEvvEEEEvNT_6ParamsE)
	.align		4
        /*000c*/ 	.word	index@(vprintf)
	.align		4
        /*0010*/ 	.word	index@(_ZN7cutlass13device_kernelINS_4gemm6kernel13GemmUniversalIN4cute5tupleIJiiiiEEENS1_10collective13CollectiveMmaINS1_42MainloopSm120TmaWarpSpecializedBlockScaledILi4ELi3ENS5_IJNS4_1CILi1EEESB_SB_EEENS1_51KernelTmaWarpSpecializedCooperativeBlockScaledSm120ILi3EEEEENS5_IJNSA_ILi128EEESG_SG_EEENS5_IJNS_12float_e2m1_tENS_13float_ue4m3_tEEEENS5_IJNS5_IJlSB_lEEENS4_6LayoutINS5_IJNS5_IJNS5_IJNSA_ILi32EEENSA_ILi4EEEEEEiEEENS5_IJNS5_IJNSA_ILi16EEESO_EEEiEEENS5_IJSB_iEEEEEENS5_IJST_NS5_IJNS5_IJNSA_ILi0EEESB_EEENSA_ILi512EEEEEENS5_IJSW_iEEEEEEEEEEESK_S13_NS4_8TiledMMAINS4_8MMA_AtomIJNS4_5SM12011BLOCKSCALED19SM120_16x8x64_TN_VSISI_SI_fSJ_Li16EEEEEENSM_INS5_IJSO_NSA_ILi2EEESB_EEENS5_IJSB_SO_SW_EEEEENS5_IJSG_NSM_INS5_IJNSA_ILi8EEES1B_S1B_EEENS5_IJSB_SR_S1F_EEEEENSA_ILi64EEEEEEEENS5_IJNS4_13SM90_TMA_LOADES1M_EEENS5_IJNS4_14ComposedLayoutINS4_7SwizzleILi2ELi4ELi3EEENS4_18smem_ptr_flag_bitsILi4EEENSM_INS5_IJS1F_SG_EEENS5_IJSG_SB_EEEEEEENSM_INS5_IJNS5_IJSP_SB_EEENS5_IJSS_SB_S1B_EEEEEENS5_IJNS5_IJSS_SY_EEENS5_IJSX_SO_SY_EEEEEEEEEEENS5_IJNS4_9Copy_AtomIJNS4_17SM75_U32x4_LDSM_NENS_15integer_subbyteILi4ELb0EEEEEENS25_IJNS4_13UniversalCopyISJ_SJ_EESJ_EEEEEENS4_8identityES1N_S24_S2D_S2E_EENS_8epilogue10collective18CollectiveEpilogueINS2G_22Sm90TmaWarpSpecializedILi3ELi2ELi4ELb1ELb0EEEJSH_NS5_IJS1J_SN_EEENS_10bfloat16_tESL_S2M_SL_NS2G_6fusion15FusionCallbacksINS2G_23Sm120TmaWarpSpecializedILi3ELi2ELi4ELb1ELb0EEENS2N_17LinearCombinationIS2M_fS2M_fLNS_15FloatRoundStyleE2EEESH_S2L_JEEES1M_NS1O_IS1Q_NS1R_ILi16EEENSM_INS5_IJS1F_SN_EEENS5_IJSN_SB_EEEEEEENS4_17SM75_U32x2_LDSM_NENS4_14SM90_TMA_STOREES2Z_NS4_17SM90_U32x2_STSM_NENS25_IJS32_NS_6half_tEEEEvEEEvvEEEEvNT_6ParamsE)
	.align		4
        /*0014*/ 	.word	index@(__assertfail)
	.align		4
        /*0018*/ 	.word	0x00000000
	.align		4
        /*001c*/ 	.word	0xfffffffe
	.align		4
        /*0020*/ 	.word	0x00000000
	.align		4
        /*0024*/ 	.word	0xfffffffd
	.align		4
        /*0028*/ 	.word	0x00000000
	.align		4
        /*002c*/ 	.word	0xfffffffc


//--------------------- .nv.constant4             --------------------------
	.section	.nv.constant4,"a",@progbits
	.align	8
	.align		8
.nv.constant4:
        /*0000*/ 	.dword	vprintf
	.align		8
        /*0008*/ 	.dword	__assertfail
	.align		8
        /*0010*/ 	.dword	__unnamed_1
	.align		8
        /*0018*/ 	.dword	_ZN34_INTERNAL_b91e7c70_4_k_cu_stride_A4cuda3std3__45__cpo5beginE
	.align		8
        /*0020*/ 	.dword	_ZN34_INTERNAL_b91e7c70_4_k_cu_stride_A4cuda3std3__45__cpo3endE
	.align		8
        /*0028*/ 	.dword	_ZN34_INTERNAL_b91e7c70_4_k_cu_stride_A4cuda3std3__45__cpo6cbeginE
	.align		8
        /*0030*/ 	.dword	_ZN34_INTERNAL_b91e7c70_4_k_cu_stride_A4cuda3std3__45__cpo4cendE
	.align		8
        /*0038*/ 	.dword	_ZN34_INTERNAL_b91e7c70_4_k_cu_stride_A4cuda3std3__436_GLOBAL__N__b91e7c70_4_k_cu_stride_A6ignoreE
	.align		8
        /*0040*/ 	.dword	_ZN34_INTERNAL_b91e7c70_4_k_cu_stride_A4cuda3std3__419piecewise_constructE
	.align		8
        /*0048*/ 	.dword	_ZN34_INTERNAL_b91e7c70_4_k_cu_stride_A4cuda3std3__48in_placeE
	.align		8
        /*0050*/ 	.dword	_ZN34_INTERNAL_b91e7c70_4_k_cu_stride_A4cuda3std6ranges3__45__cpo4swapE
	.align		8
        /*0058*/ 	.dword	_ZN34_INTERNAL_b91e7c70_4_k_cu_stride_A4cuda3std6ranges3__45__cpo9iter_moveE
	.align		8
        /*0060*/ 	.dword	_ZN34_INTERNAL_b91e7c70_4_k_cu_stride_A4cute7productE
	.align		8
        /*0068*/ 	.dword	_ZN34_INTERNAL_b91e7c70_4_k_cu_stride_A4cute1_E
	.align		8
        /*0070*/ 	.dword	$str$18
	.align		8
        /*0078*/ 	.dword	$str$19
	.align		8
        /*0080*/ 	.dword	$str$20


//--------------------- .text._ZN7cutlass13device_kernelINS_4gemm6kernel13GemmUniversalIN4cute5tupleIJiiiiEEENS1_10collective13CollectiveMmaINS1_42MainloopSm120TmaWarpSpecializedBlockScaledILi4ELi3ENS5_IJNS4_1CILi1EEESB_SB_EEENS1_51KernelTmaWarpSpecializedCooperativeBlockScaledSm120ILi3EEEEENS5_IJNSA_ILi128EEESG_SG_EEENS5_IJNS_12float_e2m1_tENS_13float_ue4m3_tEEEENS5_IJNS5_IJlSB_lEEENS4_6LayoutINS5_IJNS5_IJNS5_IJNSA_ILi32EEENSA_ILi4EEEEEEiEEENS5_IJNS5_IJNSA_ILi16EEESO_EEEiEEENS5_IJSB_iEEEEEENS5_IJST_NS5_IJNS5_IJNSA_ILi0EEESB_EEENSA_ILi512EEEEEENS5_IJSW_iEEEEEEEEEEESK_S13_NS4_8TiledMMAINS4_8MMA_AtomIJNS4_5SM12011BLOCKSCALED19SM120_16x8x64_TN_VSISI_SI_fSJ_Li16EEEEEENSM_INS5_IJSO_NSA_ILi2EEESB_EEENS5_IJSB_SO_SW_EEEEENS5_IJSG_NSM_INS5_IJNSA_ILi8EEES1B_S1B_EEENS5_IJSB_SR_S1F_EEEEENSA_ILi64EEEEEEEENS5_IJNS4_13SM90_TMA_LOADES1M_EEENS5_IJNS4_14ComposedLayoutINS4_7SwizzleILi2ELi4ELi3EEENS4_18smem_ptr_flag_bitsILi4EEENSM_INS5_IJS1F_SG_EEENS5_IJSG_SB_EEEEEEENSM_INS5_IJNS5_IJSP_SB_EEENS5_IJSS_SB_S1B_EEEEEENS5_IJNS5_IJSS_SY_EEENS5_IJSX_SO_SY_EEEEEEEEEEENS5_IJNS4_9Copy_AtomIJNS4_17SM75_U32x4_LDSM_NENS_15integer_subbyteILi4ELb0EEEEEENS25_IJNS4_13UniversalCopyISJ_SJ_EESJ_EEEEEENS4_8identityES1N_S24_S2D_S2E_EENS_8epilogue10collective18CollectiveEpilogueINS2G_22Sm90TmaWarpSpecializedILi3ELi2ELi4ELb1ELb0EEEJSH_NS5_IJS1J_SN_EEENS_10bfloat16_tESL_S2M_SL_NS2G_6fusion15FusionCallbacksINS2G_23Sm120TmaWarpSpecializedILi3ELi2ELi4ELb1ELb0EEENS2N_17LinearCombinationIS2M_fS2M_fLNS_15FloatRoundStyleE2EEESH_S2L_JEEES1M_NS1O_IS1Q_NS1R_ILi16EEENSM_INS5_IJS1F_SN_EEENS5_IJSN_SB_EEEEEEENS4_17SM75_U32x2_LDSM_NENS4_14SM90_TMA_STOREES2Z_NS4_17SM90_U32x2_STSM_NENS25_IJS32_NS_6half_tEEEEvEEEvvEEEEvNT_6ParamsE --------------------------
	.section	.text._ZN7cutlass13device_kernelINS_4gemm6kernel13GemmUniversalIN4cute5tupleIJiiiiEEENS1_10collective13CollectiveMmaINS1_42MainloopSm120TmaWarpSpecializedBlockScaledILi4ELi3ENS5_IJNS4_1CILi1EEESB_SB_EEENS1_51KernelTmaWarpSpecializedCooperativeBlockScaledSm120ILi3EEEEENS5_IJNSA_ILi128EEESG_SG_EEENS5_IJNS_12float_e2m1_tENS_13float_ue4m3_tEEEENS5_IJNS5_IJlSB_lEEENS4_6LayoutINS5_IJNS5_IJNS5_IJNSA_ILi32EEENSA_ILi4EEEEEEiEEENS5_IJNS5_IJNSA_ILi16EEESO_EEEiEEENS5_IJSB_iEEEEEENS5_IJST_NS5_IJNS5_IJNSA_ILi0EEESB_EEENSA_ILi512EEEEEENS5_IJSW_iEEEEEEEEEEESK_S13_NS4_8TiledMMAINS4_8MMA_AtomIJNS4_5SM12011BLOCKSCALED19SM120_16x8x64_TN_VSISI_SI_fSJ_Li16EEEEEENSM_INS5_IJSO_NSA_ILi2EEESB_EEENS5_IJSB_SO_SW_EEEEENS5_IJSG_NSM_INS5_IJNSA_ILi8EEES1B_S1B_EEENS5_IJSB_SR_S1F_EEEEENSA_ILi64EEEEEEEENS5_IJNS4_13SM90_TMA_LOADES1M_EEENS5_IJNS4_14ComposedLayoutINS4_7SwizzleILi2ELi4ELi3EEENS4_18smem_ptr_flag_bitsILi4EEENSM_INS5_IJS1F_SG_EEENS5_IJSG_SB_EEEEEEENSM_INS5_IJNS5_IJSP_SB_EEENS5_IJSS_SB_S1B_EEEEEENS5_IJNS5_IJSS_SY_EEENS5_IJSX_SO_SY_EEEEEEEEEEENS5_IJNS4_9Copy_AtomIJNS4_17SM75_U32x4_LDSM_NENS_15integer_subbyteILi4ELb0EEEEEENS25_IJNS4_13UniversalCopyISJ_SJ_EESJ_EEEEEENS4_8identityES1N_S24_S2D_S2E_EENS_8epilogue10collective18CollectiveEpilogueINS2G_22Sm90TmaWarpSpecializedILi3ELi2ELi4ELb1ELb0EEEJSH_NS5_IJS1J_SN_EEENS_10bfloat16_tESL_S2M_SL_NS2G_6fusion15FusionCallbacksINS2G_23Sm120TmaWarpSpecializedILi3ELi2ELi4ELb1ELb0EEENS2N_17LinearCombinationIS2M_fS2M_fLNS_15FloatRoundStyleE2EEESH_S2L_JEEES1M_NS1O_IS1Q_NS1R_ILi16EEENSM_INS5_IJS1F_SN_EEENS5_IJSN_SB_EEEEEEENS4_17SM75_U32x2_LDSM_NENS4_14SM90_TMA_STOREES2Z_NS4_17SM90_U32x2_STSM_NENS25_IJS32_NS_6half_tEEEEvEEEvvEEEEvNT_6ParamsE,"ax",@progbits
	.align	128
.text._ZN7cutlass13device_kernelINS_4gemm6kernel13GemmUniversalIN4cute5tupleIJiiiiEEENS1_10collective13CollectiveMmaINS1_42MainloopSm120TmaWarpSpecializedBlockScaledILi4ELi3ENS5_IJNS4_1CILi1EEESB_SB_EEENS1_51KernelTmaWarpSpecializedCooperativeBlockScaledSm120ILi3EEEEENS5_IJNSA_ILi128EEESG_SG_EEENS5_IJNS_12float_e2m1_tENS_13float_ue4m3_tEEEENS5_IJNS5_IJlSB_lEEENS4_6LayoutINS5_IJNS5_IJNS5_IJNSA_ILi32EEENSA_ILi4EEEEEEiEEENS5_IJNS5_IJNSA_ILi16EEESO_EEEiEEENS5_IJSB_iEEEEEENS5_IJST_NS5_IJNS5_IJNSA_ILi0EEESB_EEENSA_ILi512EEEEEENS5_IJSW_iEEEEEEEEEEESK_S13_NS4_8TiledMMAINS4_8MMA_AtomIJNS4_5SM12011BLOCKSCALED19SM120_16x8x64_TN_VSISI_SI_fSJ_Li16EEEEEENSM_INS5_IJSO_NSA_ILi2EEESB_EEENS5_IJSB_SO_SW_EEEEENS5_IJSG_NSM_INS5_IJNSA_ILi8EEES1B_S1B_EEENS5_IJSB_SR_S1F_EEEEENSA_ILi64EEEEEEEENS5_IJNS4_13SM90_TMA_LOADES1M_EEENS5_IJNS4_14ComposedLayoutINS4_7SwizzleILi2ELi4ELi3EEENS4_18smem_ptr_flag_bitsILi4EEENSM_INS5_IJS1F_SG_EEENS5_IJSG_SB_EEEEEEENSM_INS5_IJNS5_IJSP_SB_EEENS5_IJSS_SB_S1B_EEEEEENS5_IJNS5_IJSS_SY_EEENS5_IJSX_SO_SY_EEEEEEEEEEENS5_IJNS4_9Copy_AtomIJNS4_17SM75_U32x4_LDSM_NENS_15integer_subbyteILi4ELb0EEEEEENS25_IJNS4_13UniversalCopyISJ_SJ_EESJ_EEEEEENS4_8identityES1N_S24_S2D_S2E_EENS_8epilogue10collective18CollectiveEpilogueINS2G_22Sm90TmaWarpSpecializedILi3ELi2ELi4ELb1ELb0EEEJSH_NS5_IJS1J_SN_EEENS_10bfloat16_tESL_S2M_SL_NS2G_6fusion15FusionCallbacksINS2G_23Sm120TmaWarpSpecializedILi3ELi2ELi4ELb1ELb0EEENS2N_17LinearCombinationIS2M_fS2M_fLNS_15FloatRoundStyleE2EEESH_S2L_JEEES1M_NS1O_IS1Q_NS1R_ILi16EEENSM_INS5_IJS1F_SN_EEENS5_IJSN_SB_EEEEEEENS4_17SM75_U32x2_LDSM_NENS4_14SM90_TMA_STOREES2Z_NS4_17SM90_U32x2_STSM_NENS25_IJS32_NS_6half_tEEEEvEEEvvEEEEvNT_6ParamsE:
        .type           _ZN7cutlass13device_kernelINS_4gemm6kernel13GemmUniversalIN4cute5tupleIJiiiiEEENS1_10collective13CollectiveMmaINS1_42MainloopSm120TmaWarpSpecializedBlockScaledILi4ELi3ENS5_IJNS4_1CILi1EEESB_SB_EEENS1_51KernelTmaWarpSpecializedCooperativeBlockScaledSm120ILi3EEEEENS5_IJNSA_ILi128EEESG_SG_EEENS5_IJNS_12float_e2m1_tENS_13float_ue4m3_tEEEENS5_IJNS5_IJlSB_lEEENS4_6LayoutINS5_IJNS5_IJNS5_IJNSA_ILi32EEENSA_ILi4EEEEEEiEEENS5_IJNS5_IJNSA_ILi16EEESO_EEEiEEENS5_IJSB_iEEEEEENS5_IJST_NS5_IJNS5_IJNSA_ILi0EEESB_EEENSA_ILi512EEEEEENS5_IJSW_iEEEEEEEEEEESK_S13_NS4_8TiledMMAINS4_8MMA_AtomIJNS4_5SM12011BLOCKSCALED19SM120_16x8x64_TN_VSISI_SI_fSJ_Li16EEEEEENSM_INS5_IJSO_NSA_ILi2EEESB_EEENS5_IJSB_SO_SW_EEEEENS5_IJSG_NSM_INS5_IJNSA_ILi8EEES1B_S1B_EEENS5_IJSB_SR_S1F_EEEEENSA_ILi64EEEEEEEENS5_IJNS4_13SM90_TMA_LOADES1M_EEENS5_IJNS4_14ComposedLayoutINS4_7SwizzleILi2ELi4ELi3EEENS4_18smem_ptr_flag_bitsILi4EEENSM_INS5_IJS1F_SG_EEENS5_IJSG_SB_EEEEEEENSM_INS5_IJNS5_IJSP_SB_EEENS5_IJSS_SB_S1B_EEEEEENS5_IJNS5_IJSS_SY_EEENS5_IJSX_SO_SY_EEEEEEEEEEENS5_IJNS4_9Copy_AtomIJNS4_17SM75_U32x4_LDSM_NENS_15integer_subbyteILi4ELb0EEEEEENS25_IJNS4_13UniversalCopyISJ_SJ_EESJ_EEEEEENS4_8identityES1N_S24_S2D_S2E_EENS_8epilogue10collective18CollectiveEpilogueINS2G_22Sm90TmaWarpSpecializedILi3ELi2ELi4ELb1ELb0EEEJSH_NS5_IJS1J_SN_EEENS_10bfloat16_tESL_S2M_SL_NS2G_6fusion15FusionCallbacksINS2G_23Sm120TmaWarpSpecializedILi3ELi2ELi4ELb1ELb0EEENS2N_17LinearCombinationIS2M_fS2M_fLNS_15FloatRoundStyleE2EEESH_S2L_JEEES1M_NS1O_IS1Q_NS1R_ILi16EEENSM_INS5_IJS1F_SN_EEENS5_IJSN_SB_EEEEEEENS4_17SM75_U32x2_LDSM_NENS4_14SM90_TMA_STOREES2Z_NS4_17SM90_U32x2_STSM_NENS25_IJS32_NS_6half_tEEEEvEEEvvEEEEvNT_6ParamsE,@function
        .size           _ZN7cutlass13device_kernelINS_4gemm6kernel13GemmUniversalIN4cute5tupleIJiiiiEEENS1_10collective13CollectiveMmaINS1_42MainloopSm120TmaWarpSpecializedBlockScaledILi4ELi3ENS5_IJNS4_1CILi1EEESB_SB_EEENS1_51KernelTmaWarpSpecializedCooperativeBlockScaledSm120ILi3EEEEENS5_IJNSA_ILi128EEESG_SG_EEENS5_IJNS_12float_e2m1_tENS_13float_ue4m3_tEEEENS5_IJNS5_IJlSB_lEEENS4_6LayoutINS5_IJNS5_IJNS5_IJNSA_ILi32EEENSA_ILi4EEEEEEiEEENS5_IJNS5_IJNSA_ILi16EEESO_EEEiEEENS5_IJSB_iEEEEEENS5_IJST_NS5_IJNS5_IJNSA_ILi0EEESB_EEENSA_ILi512EEEEEENS5_IJSW_iEEEEEEEEEEESK_S13_NS4_8TiledMMAINS4_8MMA_AtomIJNS4_5SM12011BLOCKSCALED19SM120_16x8x64_TN_VSISI_SI_fSJ_Li16EEEEEENSM_INS5_IJSO_NSA_ILi2EEESB_EEENS5_IJSB_SO_SW_EEEEENS5_IJSG_NSM_INS5_IJNSA_ILi8EEES1B_S1B_EEENS5_IJSB_SR_S1F_EEEEENSA_ILi64EEEEEEEENS5_IJNS4_13SM90_TMA_LOADES1M_EEENS5_IJNS4_14ComposedLayoutINS4_7SwizzleILi2ELi4ELi3EEENS4_18smem_ptr_flag_bitsILi4EEENSM_INS5_IJS1F_SG_EEENS5_IJSG_SB_EEEEEEENSM_INS5_IJNS5_IJSP_SB_EEENS5_IJSS_SB_S1B_EEEEEENS5_IJNS5_IJSS_SY_EEENS5_IJSX_SO_SY_EEEEEEEEEEENS5_IJNS4_9Copy_AtomIJNS4_17SM75_U32x4_LDSM_NENS_15integer_subbyteILi4ELb0EEEEEENS25_IJNS4_13UniversalCopyISJ_SJ_EESJ_EEEEEENS4_8identityES1N_S24_S2D_S2E_EENS_8epilogue10collective18CollectiveEpilogueINS2G_22Sm90TmaWarpSpecializedILi3ELi2ELi4ELb1ELb0EEEJSH_NS5_IJS1J_SN_EEENS_10bfloat16_tESL_S2M_SL_NS2G_6fusion15FusionCallbacksINS2G_23Sm120TmaWarpSpecializedILi3ELi2ELi4ELb1ELb0EEENS2N_17LinearCombinationIS2M_fS2M_fLNS_15FloatRoundStyleE2EEESH_S2L_JEEES1M_NS1O_IS1Q_NS1R_ILi16EEENSM_INS5_IJS1F_SN_EEENS5_IJSN_SB_EEEEEEENS4_17SM75_U32x2_LDSM_NENS4_14SM90_TMA_STOREES2Z_NS4_17SM90_U32x2_STSM_NENS25_IJS32_NS_6half_tEEEEvEEEvvEEEEvNT_6ParamsE,(.L_x_3 - _ZN7cutlass13device_kernelINS_4gemm6kernel13GemmUniversalIN4cute5tupleIJiiiiEEENS1_10collective13CollectiveMmaINS1_42MainloopSm120TmaWarpSpecializedBlockScaledILi4ELi3ENS5_IJNS4_1CILi1EEESB_SB_EEENS1_51KernelTmaWarpSpecializedCooperativeBlockScaledSm120ILi3EEEEENS5_IJNSA_ILi128EEESG_SG_EEENS5_IJNS_12float_e2m1_tENS_13float_ue4m3_tEEEENS5_IJNS5_IJlSB_lEEENS4_6LayoutINS5_IJNS5_IJNS5_IJNSA_ILi32EEENSA_ILi4EEEEEEiEEENS5_IJNS5_IJNSA_ILi16EEESO_EEEiEEENS5_IJSB_iEEEEEENS5_IJST_NS5_IJNS5_IJNSA_ILi0EEESB_EEENSA_ILi512EEEEEENS5_IJSW_iEEEEEEEEEEESK_S13_NS4_8TiledMMAINS4_8MMA_AtomIJNS4_5SM12011BLOCKSCALED19SM120_16x8x64_TN_VSISI_SI_fSJ_Li16EEEEEENSM_INS5_IJSO_NSA_ILi2EEESB_EEENS5_IJSB_SO_SW_EEEEENS5_IJSG_NSM_INS5_IJNSA_ILi8EEES1B_S1B_EEENS5_IJSB_SR_S1F_EEEEENSA_ILi64EEEEEEEENS5_IJNS4_13SM90_TMA_LOADES1M_EEENS5_IJNS4_14ComposedLayoutINS4_7SwizzleILi2ELi4ELi3EEENS4_18smem_ptr_flag_bitsILi4EEENSM_INS5_IJS1F_SG_EEENS5_IJSG_SB_EEEEEEENSM_INS5_IJNS5_IJSP_SB_EEENS5_IJSS_SB_S1B_EEEEEENS5_IJNS5_IJSS_SY_EEENS5_IJSX_SO_SY_EEEEEEEEEEENS5_IJNS4_9Copy_AtomIJNS4_17SM75_U32x4_LDSM_NENS_15integer_subbyteILi4ELb0EEEEEENS25_IJNS4_13UniversalCopyISJ_SJ_EESJ_EEEEEENS4_8identityES1N_S24_S2D_S2E_EENS_8epilogue10collective18CollectiveEpilogueINS2G_22Sm90TmaWarpSpecializedILi3ELi2ELi4ELb1ELb0EEEJSH_NS5_IJS1J_SN_EEENS_10bfloat16_tESL_S2M_SL_NS2G_6fusion15FusionCallbacksINS2G_23Sm120TmaWarpSpecializedILi3ELi2ELi4ELb1ELb0EEENS2N_17LinearCombinationIS2M_fS2M_fLNS_15FloatRoundStyleE2EEESH_S2L_JEEES1M_NS1O_IS1Q_NS1R_ILi16EEENSM_INS5_IJS1F_SN_EEENS5_IJSN_SB_EEEEEEENS4_17SM75_U32x2_LDSM_NENS4_14SM90_TMA_STOREES2Z_NS4_17SM90_U32x2_STSM_NENS25_IJS32_NS_6half_tEEEEvEEEvvEEEEvNT_6ParamsE)
        .other          _ZN7cutlass13device_kernelINS_4gemm6kernel13GemmUniversalIN4cute5tupleIJiiiiEEENS1_10collective13CollectiveMmaINS1_42MainloopSm120TmaWarpSpecializedBlockScaledILi4ELi3ENS5_IJNS4_1CILi1EEESB_SB_EEENS1_51KernelTmaWarpSpecializedCooperativeBlockScaledSm120ILi3EEEEENS5_IJNSA_ILi128EEESG_SG_EEENS5_IJNS_12float_e2m1_tENS_13float_ue4m3_tEEEENS5_IJNS5_IJlSB_lEEENS4_6LayoutINS5_IJNS5_IJNS5_IJNSA_ILi32EEENSA_ILi4EEEEEEiEEENS5_IJNS5_IJNSA_ILi16EEESO_EEEiEEENS5_IJSB_iEEEEEENS5_IJST_NS5_IJNS5_IJNSA_ILi0EEESB_EEENSA_ILi512EEEEEENS5_IJSW_iEEEEEEEEEEESK_S13_NS4_8TiledMMAINS4_8MMA_AtomIJNS4_5SM12011BLOCKSCALED19SM120_16x8x64_TN_VSISI_SI_fSJ_Li16EEEEEENSM_INS5_IJSO_NSA_ILi2EEESB_EEENS5_IJSB_SO_SW_EEEEENS5_IJSG_NSM_INS5_IJNSA_ILi8EEES1B_S1B_EEENS5_IJSB_SR_S1F_EEEEENSA_ILi64EEEEEEEENS5_IJNS4_13SM90_TMA_LOADES1M_EEENS5_IJNS4_14ComposedLayoutINS4_7SwizzleILi2ELi4ELi3EEENS4_18smem_ptr_flag_bitsILi4EEENSM_INS5_IJS1F_SG_EEENS5_IJSG_SB_EEEEEEENSM_INS5_IJNS5_IJSP_SB_EEENS5_IJSS_SB_S1B_EEEEEENS5_IJNS5_IJSS_SY_EEENS5_IJSX_SO_SY_EEEEEEEEEEENS5_IJNS4_9Copy_AtomIJNS4_17SM75_U32x4_LDSM_NENS_15integer_subbyteILi4ELb0EEEEEENS25_IJNS4_13UniversalCopyISJ_SJ_EESJ_EEEEEENS4_8identityES1N_S24_S2D_S2E_EENS_8epilogue10collective18CollectiveEpilogueINS2G_22Sm90TmaWarpSpecializedILi3ELi2ELi4ELb1ELb0EEEJSH_NS5_IJS1J_SN_EEENS_10bfloat16_tESL_S2M_SL_NS2G_6fusion15FusionCallbacksINS2G_23Sm120TmaWarpSpecializedILi3ELi2ELi4ELb1ELb0EEENS2N_17LinearCombinationIS2M_fS2M_fLNS_15FloatRoundStyleE2EEESH_S2L_JEEES1M_NS1O_IS1Q_NS1R_ILi16EEENSM_INS5_IJS1F_SN_EEENS5_IJSN_SB_EEEEEEENS4_17SM75_U32x2_LDSM_NENS4_14SM90_TMA_STOREES2Z_NS4_17SM90_U32x2_STSM_NENS25_IJS32_NS_6half_tEEEEvEEEvvEEEEvNT_6ParamsE,@"STO_CUDA_ENTRY STV_DEFAULT"
_ZN7cutlass13device_kernelINS_4gemm6kernel13GemmUniversalIN4cute5tupleIJiiiiEEENS1_10collective13CollectiveMmaINS1_42MainloopSm120TmaWarpSpecializedBlockScaledILi4ELi3ENS5_IJNS4_1CILi1EEESB_SB_EEENS1_51KernelTmaWarpSpecializedCooperativeBlockScaledSm120ILi3EEEEENS5_IJNSA_ILi128EEESG_SG_EEENS5_IJNS_12float_e2m1_tENS_13float_ue4m3_tEEEENS5_IJNS5_IJlSB_lEEENS4_6LayoutINS5_IJNS5_IJNS5_IJNSA_ILi32EEENSA_ILi4EEEEEEiEEENS5_IJNS5_IJNSA_ILi16EEESO_EEEiEEENS5_IJSB_iEEEEEENS5_IJST_NS5_IJNS5_IJNSA_ILi0EEESB_EEENSA_ILi512EEEEEENS5_IJSW_iEEEEEEEEEEESK_S13_NS4_8TiledMMAINS4_8MMA_AtomIJNS4_5SM12011BLOCKSCALED19SM120_16x8x64_TN_VSISI_SI_fSJ_Li16EEEEEENSM_INS5_IJSO_NSA_ILi2EEESB_EEENS5_IJSB_SO_SW_EEEEENS5_IJSG_NSM_INS5_IJNSA_ILi8EEES1B_S1B_EEENS5_IJSB_SR_S1F_EEEEENSA_ILi64EEEEEEEENS5_IJNS4_13SM90_TMA_LOADES1M_EEENS5_IJNS4_14ComposedLayoutINS4_7SwizzleILi2ELi4ELi3EEENS4_18smem_ptr_flag_bitsILi4EEENSM_INS5_IJS1F_SG_EEENS5_IJSG_SB_EEEEEEENSM_INS5_IJNS5_IJSP_SB_EEENS5_IJSS_SB_S1B_EEEEEENS5_IJNS5_IJSS_SY_EEENS5_IJSX_SO_SY_EEEEEEEEEEENS5_IJNS4_9Copy_AtomIJNS4_17SM75_U32x4_LDSM_NENS_15integer_subbyteILi4ELb0EEEEEENS25_IJNS4_13UniversalCopyISJ_SJ_EESJ_EEEEEENS4_8identityES1N_S24_S2D_S2E_EENS_8epilogue10collective18CollectiveEpilogueINS2G_22Sm90TmaWarpSpecializedILi3ELi2ELi4ELb1ELb0EEEJSH_NS5_IJS1J_SN_EEENS_10bfloat16_tESL_S2M_SL_NS2G_6fusion15FusionCallbacksINS2G_23Sm120TmaWarpSpecializedILi3ELi2ELi4ELb1ELb0EEENS2N_17LinearCombinationIS2M_fS2M_fLNS_15FloatRoundStyleE2EEESH_S2L_JEEES1M_NS1O_IS1Q_NS1R_ILi16EEENSM_INS5_IJS1F_SN_EEENS5_IJSN_SB_EEEEEEENS4_17SM75_U32x2_LDSM_NENS4_14SM90_TMA_STOREES2Z_NS4_17SM90_U32x2_STSM_NENS25_IJS32_NS_6half_tEEEEvEEEvvEEEEvNT_6ParamsE:
[----:B------:R-:W0:Y:S01]  /*0000*/  LDC R1, c[0x0][0x37c] ;  /* 0x0000df00ff017b82 */ /* 0x000e220000000800 */
[----:B------:R-:W-:Y:S01]  /*0010*/  MOV R0, 0x8 ;  /* 0x0000000800007802 */ /* 0x000fe20000000f00 */
[----:B------:R-:W1:Y:S01]  /*0020*/  LDCU.64 UR4, c[0x4][0x70] ;  /* 0x01000e00ff0477ac */ /* 0x000e620008000a00 */
[----:B------:R-:W-:Y:S02]  /*0030*/  HFMA2 R13, -RZ, RZ, 0, 0 ;  /* 0x00000000ff0d7431 */ /* 0x000fe400000001ff */
[----:B------:R-:W-:-:S03]  /*0040*/  IMAD.MOV.U32 R8, RZ, RZ, 0x16e ;  /* 0x0000016eff087424 */ /* 0x000fc600078e00ff */
[----:B------:R2:W3:Y:S01]  /*0050*/  LDC.64 R2, c[0x4][R0] ;  /* 0x0100000000027b82 */ /* 0x0004e20000000a00 */
[----:B------:R-:W4:Y:S01]  /*0060*/  LDCU.64 UR6, c[0x4][0x78] ;  /* 0x01000f00ff0677ac */ /* 0x000f220008000a00 */
[----:B------:R-:W-:Y:S01]  /*0070*/  IMAD.MOV.U32 R12, RZ, RZ, 0x1 ;  /* 0x00000001ff0c7424 */ /* 0x000fe200078e00ff */
[----:B------:R-:W5:Y:S01]  /*0080*/  LDCU.64 UR8, c[0x4][0x10] ;  /* 0x01000200ff0877ac */ /* 0x000f620008000a00 */
[----:B-1----:R-:W-:Y:S02]  /*0090*/  IMAD.U32 R4, RZ, RZ, UR4 ;  /* 0x00000004ff047e24 */ /* 0x002fe4000f8e00ff */
[----:B------:R-:W-:Y:S01]  /*00a0*/  IMAD.U32 R5, RZ, RZ, UR5 ;  /* 0x00000005ff057e24 */ /* 0x000fe2000f8e00ff */
[----:B----4-:R-:W-:Y:S01]  /*00b0*/  MOV R6, UR6 ;  /* 0x0000000600067c02 */ /* 0x010fe20008000f00 */
[----:B------:R-:W-:Y:S02]  /*00c0*/  IMAD.U32 R7, RZ, RZ, UR7 ;  /* 0x00000007ff077e24 */ /* 0x000fe4000f8e00ff */
[----:B-----5:R-:W-:Y:S01]  /*00d0*/  IMAD.U32 R10, RZ, RZ, UR8 ;  /* 0x00000008ff0a7e24 */ /* 0x020fe2000f8e00ff */
[----:B--2---:R-:W-:-:S07]  /*00e0*/  MOV R11, UR9 ;  /* 0x00000009000b7c02 */ /* 0x004fce0008000f00 */
[----:B------:R-:W-:-:S07]  /*00f0*/  LEPC R20, `(.L_x_0) ;  /* 0x000000001014794e */ /* 0x000fce0000000000 */
[----:B0--3--:R-:W-:Y:S05]  /*0100*/  CALL.ABS.NOINC R2 ;  /* 0x0000000002007343 */ /* 0x009fea0003c00000 */
.L_x_0:
[----:B------:R-:W-:Y:S01]  /*0110*/  MOV R0, 0x0 ;  /* 0x0000000000007802 */ /* 0x000fe20000000f00 */
[----:B------:R-:W0:Y:S01]  /*0120*/  LDCU.64 UR4, c[0x4][0x80] ;  /* 0x01001000ff0477ac */ /* 0x000e220008000a00 */
[----:B------:R-:W-:Y:S02]  /*0130*/  CS2R R6, SRZ ;  /* 0x0000000000067805 */ /* 0x000fe4000001ff00 */
[----:B------:R1:W2:Y:S01]  /*0140*/  LDC.64 R2, c[0x4][R0] ;  /* 0x0100000000027b82 */ /* 0x0002a20000000a00 */
[----:B0-----:R-:W-:Y:S01]  /*0150*/  IMAD.U32 R4, RZ, RZ, UR4 ;  /* 0x00000004ff047e24 */ /* 0x001fe2000f8e00ff */
[----:B-1----:R-:W-:-:S07]  /*0160*/  MOV R5, UR5 ;  /* 0x0000000500057c02 */ /* 0x002fce0008000f00 */
[----:B------:R-:W-:-:S07]  /*0170*/  LEPC R20, `(.L_x_1) ;  /* 0x000000001014794e */ /* 0x000fce0000000000 */
[----:B--2---:R-:W-:Y:S05]  /*0180*/  CALL.ABS.NOINC R2 ;  /* 0x0000000002007343 */ /* 0x004fea0003c00000 */
.L_x_1:
[----:B------:R-:W-:Y:S05]  /*0190*/  BPT.TRAP 0x1 ;  /* 0x000000040000795c */ /* 0x000fea0000300000 */
[----:B------:R-:W-:Y:S05]  /*01a0*/  EXIT ;  /* 0x000000000000794d */ /* 0x000fea0003800000 */
.L_x_2:
[----:B------:R-:W-:-:S00]  /*01b0*/  BRA `(.L_x_2) ;  /* 0xfffffffc00fc7947 */ /* 0x000fc0000383ffff */
[----:B------:R-:W-:-:S00]  /*01c0*/  NOP ;  /* 0x0000000000007918 */ /* 0x000fc00000000000 */
        /* <DEDUP_REMOVED lines=11> */
.L_x_3:


//--------------------- .nv.global.init           --------------------------
	.section	.nv.global.init,"aw",@progbits
.nv.global.init:
	.type		$str$19,@object
	.size		$str$19,($str$20 - $str$19)
$str$19:
        /*0000*/ 	.byte	0x2f, 0x74, 0x6d, 0x70, 0x2f, 0x63, 0x75, 0x74, 0x6c, 0x61, 0x73, 0x73, 0x5f, 0x73, 0x77, 0x65
        /*0010*/ 	.byte	0x65, 0x70, 0x5f, 0x73, 0x72, 0x63, 0x2f, 0x69, 0x6e, 0x63, 0x6c, 0x75, 0x64, 0x65, 0x2f, 0x63
        /*0020*/ 	.byte	0x75, 0x74, 0x6c, 0x61, 0x73, 0x73, 0x2f, 0x67, 0x65, 0x6d, 0x6d, 0x2f, 0x6b, 0x65, 0x72, 0x6e
        /*0030*/ 	.byte	0x65, 0x6c, 0x2f, 0x73, 0x6d, 0x39, 0x30, 0x5f, 0x67, 0x65, 0x6d, 0x6d, 0x5f, 0x74, 0x6d, 0x61
        /*0040*/ 	.byte	0x5f, 0x77, 0x61, 0x72, 0x70, 0x73, 0x70, 0x65, 0x63, 0x69, 0x61, 0x6c, 0x69, 0x7a, 0x65, 0x64
        /*0050*/ 	.byte	0x5f, 0x63, 0x6f, 0x6f, 0x70, 0x65, 0x72, 0x61, 0x74, 0x69, 0x76, 0x65, 0x2e, 0x68, 0x70, 0x70
        /*0060*/ 	.byte	0x00
	.type		$str$20,@object
	.size		$str$20,($str$18 - $str$20)
$str$20:
        /*0061*/ 	.byte	0x45, 0x52, 0x52, 0x4f, 0x52, 0x20, 0x3a, 0x20, 0x41, 0x72, 0x63, 0x68, 0x20, 0x63, 0x6f, 0x6e
        /*0071*/ 	.byte	0x64, 0x69, 0x74, 0x69, 0x6f, 0x6e, 0x61, 0x6c, 0x20, 0x4d, 0x4d, 0x41, 0x20, 0x69, 0x6e, 0x73
        /*0081*/ 	.byte	0x74, 0x72, 0x75, 0x63, 0x74, 0x69, 0x6f, 0x6e, 0x20, 0x75, 0x73, 0x65, 0x64, 0x20, 0x77, 0x69
        /*0091*/ 	.byte	0x74, 0x68, 0x6f, 0x75, 0x74, 0x20, 0x74, 0x61, 0x72, 0x67, 0x65, 0x74, 0x69, 0x6e, 0x67, 0x20
        /*00a1*/ 	.byte	0x61, 0x70, 0x70, 0x72, 0x6f, 0x70, 0x72, 0x69, 0x61, 0x74, 0x65, 0x20, 0x63, 0x6f, 0x6d, 0x70
        /*00b1*/ 	.byte	0x75, 0x74, 0x65, 0x20, 0x63, 0x61, 0x70, 0x61, 0x62, 0x69, 0x6c, 0x69, 0x74, 0x79, 0x2e, 0x20
        /*00c1*/ 	.byte	0x41, 0x62, 0x6f, 0x72, 0x74, 0x69, 0x6e, 0x67, 0x2e, 0x0a, 0x00
	.type		$str$18,@object
	.size		$str$18,(__unnamed_1 - $str$18)
$str$18:
        /*00cc*/ 	.byte	0x30, 0x20, 0x26, 0x26, 0x20, 0x22, 0x45, 0x52, 0x52, 0x4f, 0x52, 0x20, 0x3a, 0x20, 0x41, 0x72
        /*00dc*/ 	.byte	0x63, 0x68, 0x20, 0x63, 0x6f, 0x6e, 0x64, 0x69, 0x74, 0x69, 0x6f, 0x6e, 0x61, 0x6c, 0x20, 0x4d
        /*00ec*/ 	.byte	0x4d, 0x41, 0x20, 0x69, 0x6e, 0x73, 0x74, 0x72, 0x75, 0x63, 0x74, 0x69, 0x6f, 0x6e, 0x20, 0x75
        /*00fc*/ 	.byte	0x73, 0x65, 0x64, 0x20, 0x77, 0x69, 0x74, 0x68, 0x6f, 0x75, 0x74, 0x20, 0x74, 0x61, 0x72, 0x67
        /*010c*/ 	.byte	0x65, 0x74, 0x69, 0x6e, 0x67, 0x20, 0x61, 0x70, 0x70, 0x72, 0x6f, 0x70, 0x72, 0x69, 0x61, 0x74
        /*011c*/ 	.byte	0x65, 0x20, 0x63, 0x6f, 0x6d, 0x70, 0x75, 0x74, 0x65, 0x20, 0x63, 0x61, 0x70, 0x61, 0x62, 0x69
        /*012c*/ 	.byte	0x6c, 0x69, 0x74, 0x79, 0x2e, 0x20, 0x41, 0x62, 0x6f, 0x72, 0x74, 0x69, 0x6e, 0x67, 0x2e, 0x5c
        /*013c*/ 	.byte	0x6e, 0x22, 0x00
	.type		__unnamed_1,@object
	.size		__unnamed_1,(.L_0 - __unnamed_1)
__unnamed_1:
        /*013f*/ 	.byte	0x76, 0x6f, 0x69, 0x64, 0x20, 0x63, 0x75, 0x74, 0x6c, 0x61, 0x73, 0x73, 0x3a, 0x3a, 0x67, 0x65
        /* <DEDUP_REMOVED lines=318> */
        /*152f*/ 	.byte	0x76, 0x6f, 0x69, 0x64, 0x5d, 0x00
.L_0:


//--------------------- .nv.shared.reserved.0     --------------------------
	.section	.nv.shared.reserved.0,"aw",@nobits
	.weak		__nv_reservedSMEM_offset_0_alias
	.size		__nv_reservedSMEM_offset_0_alias, 0, 64
	.other		__nv_reservedSMEM_offset_0_alias,@"STO_CUDA_RESERVED_SHARED STV_DEFAULT"
__nv_reservedSMEM_offset_0_alias:
	.zero		0
	.zero		64


//--------------------- .nv.global                --------------------------
	.section	.nv.global,"aw",@nobits
.nv.global:
	.type		_ZN34_INTERNAL_b91e7c70_4_k_cu_stride_A4cute1_E,@object
	.size		_ZN34_INTERNAL_b91e7c70_4_k_cu_stride_A4cute1_E,(_ZN34_INTERNAL_b91e7c70_4_k_cu_stride_A4cuda3std3__45__cpo6cbeginE - _ZN34_INTERNAL_b91e7c70_4_k_cu_stride_A4cute1_E)
_ZN34_INTERNAL_b91e7c70_4_k_cu_stride_A4cute1_E:
	.zero		1
	.type		_ZN34_INTERNAL_b91e7c70_4_k_cu_stride_A4cuda3std3__45__cpo6cbeginE,@object
	.size		_ZN34_INTERNAL_b91e7c70_4_k_cu_stride_A4cuda3std3__45__cpo6cbeginE,(_ZN34_INTERNAL_b91e7c70_4_k_cu_stride_A4cuda3std3__48in_placeE - _ZN34_INTERNAL_b91e7c70_4_k_cu_stride_A4cuda3std3__45__cpo6cbeginE)
_ZN34_INTERNAL_b91e7c70_4_k_cu_stride_A4cuda3std3__45__cpo6cbeginE:
	.zero		1
	.type		_ZN34_INTERNAL_b91e7c70_4_k_cu_stride_A4cuda3std3__48in_placeE,@object
	.size		_ZN34_INTERNAL_b91e7c70_4_k_cu_stride_A4cuda3std3__48in_placeE,(_ZN34_INTERNAL_b91e7c70_4_k_cu_stride_A4cuda3std6ranges3__45__cpo9iter_moveE - _ZN34_INTERNAL_b91e7c70_4_k_cu_stride_A4cuda3std3__48in_placeE)
_ZN34_INTERNAL_b91e7c70_4_k_cu_stride_A4cuda3std3__48in_placeE:
	.zero		1
	.type		_ZN34_INTERNAL_b91e7c70_4_k_cu_stride_A4cuda3std6ranges3__45__cpo9iter_moveE,@object
	.size		_ZN34_INTERNAL_b91e7c70_4_k_cu_stride_A4cuda3std6ranges3__45__cpo9iter_moveE,(_ZN34_INTERNAL_b91e7c70_4_k_cu_stride_A4cuda3std3__45__cpo5beginE - _ZN34_INTERNAL_b91e7c70_4_k_cu_stride_A4cuda3std6ranges3__45__cpo9iter_moveE)
_ZN34_INTERNAL_b91e7c70_4_k_cu_stride_A4cuda3std6ranges3__45__cpo9iter_moveE:
	.zero		1
	.type		_ZN34_INTERNAL_b91e7c70_4_k_cu_stride_A4cuda3std3__45__cpo5beginE,@object
	.size		_ZN34_INTERNAL_b91e7c70_4_k_cu_stride_A4cuda3std3__45__cpo5beginE,(_ZN34_INTERNAL_b91e7c70_4_k_cu_stride_A4cuda3std3__436_GLOBAL__N__b91e7c70_4_k_cu_stride_A6ignoreE - _ZN34_INTERNAL_b91e7c70_4_k_cu_stride_A4cuda3std3__45__cpo5beginE)
_ZN34_INTERNAL_b91e7c70_4_k_cu_stride_A4cuda3std3__45__cpo5beginE:
	.zero		1
	.type		_ZN34_INTERNAL_b91e7c70_4_k_cu_stride_A4cuda3std3__436_GLOBAL__N__b91e7c70_4_k_cu_stride_A6ignoreE,@object
	.size		_ZN34_INTERNAL_b91e7c70_4_k_cu_stride_A4cuda3std3__436_GLOBAL__N__b91e7c70_4_k_cu_stride_A6ignoreE,(_ZN34_INTERNAL_b91e7c70_4_k_cu_stride_A4cute7productE - _ZN34_INTERNAL_b91e7c70_4_k_cu_stride_A4cuda3std3__436_GLOBAL__N__b91e7c70_4_k_cu_stride_A6ignoreE)
_ZN34_INTERNAL_b91e7c70_4_k_cu_stride_A4cuda3std3__436_GLOBAL__N__b91e7c70_4_k_cu_stride_A6ignoreE:
	.zero		1
	.type		_ZN34_INTERNAL_b91e7c70_4_k_cu_stride_A4cute7productE,@object
	.size		_ZN34_INTERNAL_b91e7c70_4_k_cu_stride_A4cute7productE,(_ZN34_INTERNAL_b91e7c70_4_k_cu_stride_A4cuda3std3__45__cpo3endE - _ZN34_INTERNAL_b91e7c70_4_k_cu_stride_A4cute7productE)
_ZN34_INTERNAL_b91e7c70_4_k_cu_stride_A4cute7productE:
	.zero		1
	.type		_ZN34_INTERNAL_b91e7c70_4_k_cu_stride_A4cuda3std3__45__cpo3endE,@object
	.size		_ZN34_INTERNAL_b91e7c70_4_k_cu_stride_A4cuda3std3__45__cpo3endE,(_ZN34_INTERNAL_b91e7c70_4_k_cu_stride_A4cuda3std3__419piecewise_constructE - _ZN34_INTERNAL_b91e7c70_4_k_cu_stride_A4cuda3std3__45__cpo3endE)
_ZN34_INTERNAL_b91e7c70_4_k_cu_stride_A4cuda3std3__45__cpo3endE:
	.zero		1
	.type		_ZN34_INTERNAL_b91e7c70_4_k_cu_stride_A4cuda3std3__419piecewise_constructE,@object
	.size		_ZN34_INTERNAL_b91e7c70_4_k_cu_stride_A4cuda3std3__419piecewise_constructE,(_ZN34_INTERNAL_b91e7c70_4_k_cu_stride_A4cuda3std3__45__cpo4cendE - _ZN34_INTERNAL_b91e7c70_4_k_cu_stride_A4cuda3std3__419piecewise_constructE)
_ZN34_INTERNAL_b91e7c70_4_k_cu_stride_A4cuda3std3__419piecewise_constructE:
	.zero		1
	.type		_ZN34_INTERNAL_b91e7c70_4_k_cu_stride_A4cuda3std3__45__cpo4cendE,@object
	.size		_ZN34_INTERNAL_b91e7c70_4_k_cu_stride_A4cuda3std3__45__cpo4cendE,(_ZN34_INTERNAL_b91e7c70_4_k_cu_stride_A4cuda3std6ranges3__45__cpo4swapE - _ZN34_INTERNAL_b91e7c70_4_k_cu_stride_A4cuda3std3__45__cpo4cendE)
_ZN34_INTERNAL_b91e7c70_4_k_cu_stride_A4cuda3std3__45__cpo4cendE:
	.zero		1
	.type		_ZN34_INTERNAL_b91e7c70_4_k_cu_stride_A4cuda3std6ranges3__45__cpo4swapE,@object
	.size		_ZN34_INTERNAL_b91e7c70_4_k_cu_stride_A4cuda3std6ranges3__45__cpo4swapE,(.L_8 - _ZN34_INTERNAL_b91e7c70_4_k_cu_stride_A4cuda3std6ranges3__45__cpo4swapE)
_ZN34_INTERNAL_b91e7c70_4_k_cu_stride_A4cuda3std6ranges3__45__cpo4swapE:
	.zero		1
.L_8:


//--------------------- .nv.constant0._ZN7cutlass13device_kernelINS_4gemm6kernel13GemmUniversalIN4cute5tupleIJiiiiEEENS1_10collective13CollectiveMmaINS1_42MainloopSm120TmaWarpSpecializedBlockScaledILi4ELi3ENS5_IJNS4_1CILi1EEESB_SB_EEENS1_51KernelTmaWarpSpecializedCooperativeBlockScaledSm120ILi3EEEEENS5_IJNSA_ILi128EEESG_SG_EEENS5_IJNS_12float_e2m1_tENS_13float_ue4m3_tEEEENS5_IJNS5_IJlSB_lEEENS4_6LayoutINS5_IJNS5_IJNS5_IJNSA_ILi32EEENSA_ILi4EEEEEEiEEENS5_IJNS5_IJNSA_ILi16EEESO_EEEiEEENS5_IJSB_iEEEEEENS5_IJST_NS5_IJNS5_IJNSA_ILi0EEESB_EEENSA_ILi512EEEEEENS5_IJSW_iEEEEEEEEEEESK_S13_NS4_8TiledMMAINS4_8MMA_AtomIJNS4_5SM12011BLOCKSCALED19SM120_16x8x64_TN_VSISI_SI_fSJ_Li16EEEEEENSM_INS5_IJSO_NSA_ILi2EEESB_EEENS5_IJSB_SO_SW_EEEEENS5_IJSG_NSM_INS5_IJNSA_ILi8EEES1B_S1B_EEENS5_IJSB_SR_S1F_EEEEENSA_ILi64EEEEEEEENS5_IJNS4_13SM90_TMA_LOADES1M_EEENS5_IJNS4_14ComposedLayoutINS4_7SwizzleILi2ELi4ELi3EEENS4_18smem_ptr_flag_bitsILi4EEENSM_INS5_IJS1F_SG_EEENS5_IJSG_SB_EEEEEEENSM_INS5_IJNS5_IJSP_SB_EEENS5_IJSS_SB_S1B_EEEEEENS5_IJNS5_IJSS_SY_EEENS5_IJSX_SO_SY_EEEEEEEEEEENS5_IJNS4_9Copy_AtomIJNS4_17SM75_U32x4_LDSM_NENS_15integer_subbyteILi4ELb0EEEEEENS25_IJNS4_13UniversalCopyISJ_SJ_EESJ_EEEEEENS4_8identityES1N_S24_S2D_S2E_EENS_8epilogue10collective18CollectiveEpilogueINS2G_22Sm90TmaWarpSpecializedILi3ELi2ELi4ELb1ELb0EEEJSH_NS5_IJS1J_SN_EEENS_10bfloat16_tESL_S2M_SL_NS2G_6fusion15FusionCallbacksINS2G_23Sm120TmaWarpSpecializedILi3ELi2ELi4ELb1ELb0EEENS2N_17LinearCombinationIS2M_fS2M_fLNS_15FloatRoundStyleE2EEESH_S2L_JEEES1M_NS1O_IS1Q_NS1R_ILi16EEENSM_INS5_IJS1F_SN_EEENS5_IJSN_SB_EEEEEEENS4_17SM75_U32x2_LDSM_NENS4_14SM90_TMA_STOREES2Z_NS4_17SM90_U32x2_STSM_NENS25_IJS32_NS_6half_tEEEEvEEEvvEEEEvNT_6ParamsE --------------------------
	.section	.nv.constant0._ZN7cutlass13device_kernelINS_4gemm6kernel13GemmUniversalIN4cute5tupleIJiiiiEEENS1_10collective13CollectiveMmaINS1_42MainloopSm120TmaWarpSpecializedBlockScaledILi4ELi3ENS5_IJNS4_1CILi1EEESB_SB_EEENS1_51KernelTmaWarpSpecializedCooperativeBlockScaledSm120ILi3EEEEENS5_IJNSA_ILi128EEESG_SG_EEENS5_IJNS_12float_e2m1_tENS_13float_ue4m3_tEEEENS5_IJNS5_IJlSB_lEEENS4_6LayoutINS5_IJNS5_IJNS5_IJNSA_ILi32EEENSA_ILi4EEEEEEiEEENS5_IJNS5_IJNSA_ILi16EEESO_EEEiEEENS5_IJSB_iEEEEEENS5_IJST_NS5_IJNS5_IJNSA_ILi0EEESB_EEENSA_ILi512EEEEEENS5_IJSW_iEEEEEEEEEEESK_S13_NS4_8TiledMMAINS4_8MMA_AtomIJNS4_5SM12011BLOCKSCALED19SM120_16x8x64_TN_VSISI_SI_fSJ_Li16EEEEEENSM_INS5_IJSO_NSA_ILi2EEESB_EEENS5_IJSB_SO_SW_EEEEENS5_IJSG_NSM_INS5_IJNSA_ILi8EEES1B_S1B_EEENS5_IJSB_SR_S1F_EEEEENSA_ILi64EEEEEEEENS5_IJNS4_13SM90_TMA_LOADES1M_EEENS5_IJNS4_14ComposedLayoutINS4_7SwizzleILi2ELi4ELi3EEENS4_18smem_ptr_flag_bitsILi4EEENSM_INS5_IJS1F_SG_EEENS5_IJSG_SB_EEEEEEENSM_INS5_IJNS5_IJSP_SB_EEENS5_IJSS_SB_S1B_EEEEEENS5_IJNS5_IJSS_SY_EEENS5_IJSX_SO_SY_EEEEEEEEEEENS5_IJNS4_9Copy_AtomIJNS4_17SM75_U32x4_LDSM_NENS_15integer_subbyteILi4ELb0EEEEEENS25_IJNS4_13UniversalCopyISJ_SJ_EESJ_EEEEEENS4_8identityES1N_S24_S2D_S2E_EENS_8epilogue10collective18CollectiveEpilogueINS2G_22Sm90TmaWarpSpecializedILi3ELi2ELi4ELb1ELb0EEEJSH_NS5_IJS1J_SN_EEENS_10bfloat16_tESL_S2M_SL_NS2G_6fusion15FusionCallbacksINS2G_23Sm120TmaWarpSpecializedILi3ELi2ELi4ELb1ELb0EEENS2N_17LinearCombinationIS2M_fS2M_fLNS_15FloatRoundStyleE2EEESH_S2L_JEEES1M_NS1O_IS1Q_NS1R_ILi16EEENSM_INS5_IJS1F_SN_EEENS5_IJSN_SB_EEEEEEENS4_17SM75_U32x2_LDSM_NENS4_14SM90_TMA_STOREES2Z_NS4_17SM90_U32x2_STSM_NENS25_IJS32_NS_6half_tEEEEvEEEvvEEEEvNT_6ParamsE,"a",@progbits
	.sectionflags	@""
	.align	4
.nv.constant0._ZN7cutlass13device_kernelINS_4gemm6kernel13GemmUniversalIN4cute5tupleIJiiiiEEENS1_10collective13CollectiveMmaINS1_42MainloopSm120TmaWarpSpecializedBlockScaledILi4ELi3ENS5_IJNS4_1CILi1EEESB_SB_EEENS1_51KernelTmaWarpSpecializedCooperativeBlockScaledSm120ILi3EEEEENS5_IJNSA_ILi128EEESG_SG_EEENS5_IJNS_12float_e2m1_tENS_13float_ue4m3_tEEEENS5_IJNS5_IJlSB_lEEENS4_6LayoutINS5_IJNS5_IJNS5_IJNSA_ILi32EEENSA_ILi4EEEEEEiEEENS5_IJNS5_IJNSA_ILi16EEESO_EEEiEEENS5_IJSB_iEEEEEENS5_IJST_NS5_IJNS5_IJNSA_ILi0EEESB_EEENSA_ILi512EEEEEENS5_IJSW_iEEEEEEEEEEESK_S13_NS4_8TiledMMAINS4_8MMA_AtomIJNS4_5SM12011BLOCKSCALED19SM120_16x8x64_TN_VSISI_SI_fSJ_Li16EEEEEENSM_INS5_IJSO_NSA_ILi2EEESB_EEENS5_IJSB_SO_SW_EEEEENS5_IJSG_NSM_INS5_IJNSA_ILi8EEES1B_S1B_EEENS5_IJSB_SR_S1F_EEEEENSA_ILi64EEEEEEEENS5_IJNS4_13SM90_TMA_LOADES1M_EEENS5_IJNS4_14ComposedLayoutINS4_7SwizzleILi2ELi4ELi3EEENS4_18smem_ptr_flag_bitsILi4EEENSM_INS5_IJS1F_SG_EEENS5_IJSG_SB_EEEEEEENSM_INS5_IJNS5_IJSP_SB_EEENS5_IJSS_SB_S1B_EEEEEENS5_IJNS5_IJSS_SY_EEENS5_IJSX_SO_SY_EEEEEEEEEEENS5_IJNS4_9Copy_AtomIJNS4_17SM75_U32x4_LDSM_NENS_15integer_subbyteILi4ELb0EEEEEENS25_IJNS4_13UniversalCopyISJ_SJ_EESJ_EEEEEENS4_8identityES1N_S24_S2D_S2E_EENS_8epilogue10collective18CollectiveEpilogueINS2G_22Sm90TmaWarpSpecializedILi3ELi2ELi4ELb1ELb0EEEJSH_NS5_IJS1J_SN_EEENS_10bfloat16_tESL_S2M_SL_NS2G_6fusion15FusionCallbacksINS2G_23Sm120TmaWarpSpecializedILi3ELi2ELi4ELb1ELb0EEENS2N_17LinearCombinationIS2M_fS2M_fLNS_15FloatRoundStyleE2EEESH_S2L_JEEES1M_NS1O_IS1Q_NS1R_ILi16EEENSM_INS5_IJS1F_SN_EEENS5_IJSN_SB_EEEEEEENS4_17SM75_U32x2_LDSM_NENS4_14SM90_TMA_STOREES2Z_NS4_17SM90_U32x2_STSM_NENS25_IJS32_NS_6half_tEEEEvEEEvvEEEEvNT_6ParamsE:
	.zero		3072


//--------------------- SYMBOLS --------------------------

	.type		.nv.reservedSmem.offset0,@object
	.size		.nv.reservedSmem.offset0,0x4
	.type		vprintf,@function
	.type		__assertfail,@function
